	.headerflags	@"EF_CUDA_TEXMODE_UNIFIED EF_CUDA_64BIT_ADDRESS EF_CUDA_ACCELERATORS EF_CUDA_SM90 EF_CUDA_VIRTUAL_SM(EF_CUDA_SM90)"
	.elftype	@"ET_EXEC"


//--------------------- .nv.info                  --------------------------
	.section	.nv.info,"",@"SHT_CUDA_INFO"
	.align	4


	//----- nvinfo : EIATTR_REGCOUNT
	.align		4
        /*0000*/ 	.byte	0x04, 0x2f
        /*0002*/ 	.short	(.L_1 - .L_0)
	.align		4
.L_0:
        /*0004*/ 	.word	index@(triton_poi_fused_clone_27)
        /*0008*/ 	.word	0x0000000e


	//----- nvinfo : EIATTR_MIN_STACK_SIZE
	.align		4
.L_1:
        /*000c*/ 	.byte	0x04, 0x12
        /*000e*/ 	.short	(.L_3 - .L_2)
	.align		4
.L_2:
        /*0010*/ 	.word	index@(triton_poi_fused_clone_27)
        /*0014*/ 	.word	0x00000000


	//----- nvinfo : EIATTR_FRAME_SIZE
	.align		4
.L_3:
        /*0018*/ 	.byte	0x04, 0x11
        /*001a*/ 	.short	(.L_5 - .L_4)
	.align		4
.L_4:
        /*001c*/ 	.word	index@(triton_poi_fused_clone_27)
        /*0020*/ 	.word	0x00000000


	//----- nvinfo : EIATTR_MIN_STACK_SIZE
	.align		4
.L_5:
        /*0024*/ 	.byte	0x04, 0x12
        /*0026*/ 	.short	(.L_7 - .L_6)
	.align		4
.L_6:
        /*0028*/ 	.word	index@(triton_poi_fused_clone_27)
        /*002c*/ 	.word	0x00000000
.L_7:


//--------------------- .nv.info.triton_poi_fused_clone_27 --------------------------
	.section	.nv.info.triton_poi_fused_clone_27,"",@"SHT_CUDA_INFO"
	.sectionflags	@""
	.align	4


	//----- nvinfo : EIATTR_CUDA_API_VERSION
	.align		4
        /*0000*/ 	.byte	0x04, 0x37
        /*0002*/ 	.short	(.L_9 - .L_8)
.L_8:
        /*0004*/ 	.word	0x0000007c


	//----- nvinfo : EIATTR_KPARAM_INFO
	.align		4
.L_9:
        /*0008*/ 	.byte	0x04, 0x17
        /*000a*/ 	.short	(.L_11 - .L_10)
.L_10:
        /*000c*/ 	.word	0x00000000
        /*0010*/ 	.short	0x0002
        /*0012*/ 	.short	0x0010
        /*0014*/ 	.byte	0x00, 0xf0, 0x11, 0x00


	//----- nvinfo : EIATTR_KPARAM_INFO
	.align		4
.L_11:
        /*0018*/ 	.byte	0x04, 0x17
        /*001a*/ 	.short	(.L_13 - .L_12)
.L_12:
        /*001c*/ 	.word	0x00000000
        /*0020*/ 	.short	0x0001
        /*0022*/ 	.short	0x0008
        /*0024*/ 	.byte	0x00, 0xf4, 0x21, 0x00


	//----- nvinfo : EIATTR_KPARAM_INFO
	.align		4
.L_13:
        /*0028*/ 	.byte	0x04, 0x17
        /*002a*/ 	.short	(.L_15 - .L_14)
.L_14:
        /*002c*/ 	.word	0x00000000
        /*0030*/ 	.short	0x0000
        /*0032*/ 	.short	0x0000
        /*0034*/ 	.byte	0x00, 0xf4, 0x21, 0x00


	//----- nvinfo : EIATTR_SPARSE_MMA_MASK
	.align		4
.L_15:
        /*0038*/ 	.byte	0x03, 0x50
        /*003a*/ 	.short	0x0000


	//----- nvinfo : EIATTR_MAXREG_COUNT
	.align		4
        /*003c*/ 	.byte	0x03, 0x1b
        /*003e*/ 	.short	0x00ff


	//----- nvinfo : EIATTR_EXIT_INSTR_OFFSETS
	.align		4
        /*0040*/ 	.byte	0x04, 0x1c
        /*0042*/ 	.short	(.L_17 - .L_16)


	//   ....[0]....
.L_16:
        /*0044*/ 	.word	0x00000110


	//----- nvinfo : EIATTR_REQNTID
	.align		4
.L_17:
        /*0048*/ 	.byte	0x04, 0x10
        /*004a*/ 	.short	(.L_19 - .L_18)
.L_18:
        /*004c*/ 	.word	0x00000080
        /*0050*/ 	.word	0x00000001
        /*0054*/ 	.word	0x00000001


	//----- nvinfo : EIATTR_CBANK_PARAM_SIZE
	.align		4
.L_19:
        /*0058*/ 	.byte	0x03, 0x19
        /*005a*/ 	.short	0x0014


	//----- nvinfo : EIATTR_PARAM_CBANK
	.align		4
        /*005c*/ 	.byte	0x04, 0x0a
        /*005e*/ 	.short	(.L_21 - .L_20)
	.align		4
.L_20:
        /*0060*/ 	.word	index@(.nv.constant0.triton_poi_fused_clone_27)
        /*0064*/ 	.short	0x0210
        /*0066*/ 	.short	0x0014


	//----- nvinfo : EIATTR_SW_WAR
	.align		4
.L_21:
        /*0068*/ 	.byte	0x04, 0x36
        /*006a*/ 	.short	(.L_23 - .L_22)
.L_22:
        /*006c*/ 	.word	0x00000008
.L_23:


//--------------------- .nv.callgraph             --------------------------
	.section	.nv.callgraph,"",@"SHT_CUDA_CALLGRAPH"
	.align	4
	.sectionentsize	8
	.align		4
        /*0000*/ 	.word	0x00000000
	.align		4
        /*0004*/ 	.word	0xffffffff
	.align		4
        /*0008*/ 	.word	0x00000000
	.align		4
        /*000c*/ 	.word	0xfffffffe
	.align		4
        /*0010*/ 	.word	0x00000000
	.align		4
        /*0014*/ 	.word	0xfffffffd
	.align		4
        /*0018*/ 	.word	0x00000000
	.align		4
        /*001c*/ 	.word	0xfffffffc


//--------------------- .text.triton_poi_fused_clone_27 --------------------------
	.section	.text.triton_poi_fused_clone_27,"ax",@progbits
	.align	128
        .global         triton_poi_fused_clone_27
        .type           triton_poi_fused_clone_27,@function
        .size           triton_poi_fused_clone_27,(.L_x_1 - triton_poi_fused_clone_27)
        .other          triton_poi_fused_clone_27,@"STO_CUDA_ENTRY STV_DEFAULT"
triton_poi_fused_clone_27:
.text.triton_poi_fused_clone_27:
[----:B------:R-:W-:Y:S01]  /*0000*/  LDC R1, c[0x0][0x28] ;  /* 0x00000a00ff017b82 */ /* 0x000fe20000000800 */
[----:B------:R-:W1:Y:S07]  /*0010*/  S2R R0, SR_TID.X ;  /* 0x0000000000007919 */ /* 0x000e6e0000002100 */
[----:B------:R-:W2:Y:S01]  /*0020*/  LDC.64 R4, c[0x0][0x210] ;  /* 0x00008400ff047b82 */ /* 0x000ea20000000a00 */
[----:B------:R-:W-:Y:S01]  /*0030*/  ULDC.64 UR4, c[0x0][0x208] ;  /* 0x0000820000047ab9 */ /* 0x000fe20000000a00 */
[----:B------:R-:W3:Y:S01]  /*0040*/  S2R R9, SR_CTAID.X ;  /* 0x0000000000097919 */ /* 0x000ee20000002500 */
[----:B-1----:R-:W-:-:S04]  /*0050*/  SHF.L.U32 R0, R0, 0x1, RZ ;  /* 0x0000000100007819 */ /* 0x002fc800000006ff */
[----:B------:R-:W-:-:S04]  /*0060*/  LOP3.LUT R0, R0, 0xfe, RZ, 0xc0, !PT ;  /* 0x000000fe00007812 */ /* 0x000fc800078ec0ff */
[----:B---3--:R-:W-:-:S04]  /*0070*/  LEA R9, R9, R0, 0x8 ;  /* 0x0000000009097211 */ /* 0x008fc800078e40ff */
[----:B------:R-:W-:-:S04]  /*0080*/  SHF.L.U32 R3, R9, 0x2, RZ ;  /* 0x0000000209037819 */ /* 0x000fc800000006ff */
[----:B------:R-:W-:Y:S01]  /*0090*/  IADD3 R7, R3, 0x4, RZ ;  /* 0x0000000403077810 */ /* 0x000fe20007ffe0ff */
[----:B--2---:R-:W-:-:S04]  /*00a0*/  IMAD.WIDE R2, R3, 0x4, R4 ;  /* 0x0000000403027825 */ /* 0x004fc800078e0204 */
[----:B------:R-:W-:Y:S01]  /*00b0*/  IMAD.WIDE R4, R7, 0x4, R4 ;  /* 0x0000000407047825 */ /* 0x000fe200078e0204 */
[----:B------:R-:W2:Y:S01]  /*00c0*/  LDG.E.EL R10, desc[UR4][R2.64+0xc] ;  /* 0x00000c04020a7981 */ /* 0x000ea2000c2e1900 */
[----:B------:R-:W1:Y:S03]  /*00d0*/  LDC.64 R6, c[0x0][0x218] ;  /* 0x00008600ff067b82 */ /* 0x000e660000000a00 */
[----:B------:R-:W2:Y:S01]  /*00e0*/  LDG.E.EL R11, desc[UR4][R4.64+0xc] ;  /* 0x00000c04040b7981 */ /* 0x000ea2000c2e1900 */
[----:B-1----:R-:W-:-:S05]  /*00f0*/  IMAD.WIDE R6, R9, 0x4, R6 ;  /* 0x0000000409067825 */ /* 0x002fca00078e0206 */
[----:B--2---:R-:W-:Y:S01]  /*0100*/  STG.E.64 desc[UR4][R6.64], R10 ;  /* 0x0000000a06007986 */ /* 0x004fe2000c101b04 */
[----:B------:R-:W-:Y:S05]  /*0110*/  EXIT ;  /* 0x000000000000794d */ /* 0x000fea0003800000 */
.L_x_0:
[----:B------:R-:W-:-:S00]  /*0120*/  BRA `(.L_x_0) ;  /* 0xfffffffc00fc7947 */ /* 0x000fc0000383ffff */
[----:B------:R-:W-:-:S00]  /*0130*/  NOP ;  /* 0x0000000000007918 */ /* 0x000fc00000000000 */
        /* <DEDUP_REMOVED lines=12> */
.L_x_1:


//--------------------- .nv.constant0.triton_poi_fused_clone_27 --------------------------
	.section	.nv.constant0.triton_poi_fused_clone_27,"a",@progbits
	.sectionflags	@""
	.align	4
.nv.constant0.triton_poi_fused_clone_27:
	.zero		548
